//
// Generated by NVIDIA NVVM Compiler
//
// Compiler Build ID: CL-36424714
// Cuda compilation tools, release 13.0, V13.0.88
// Based on NVVM 20.0.0
//

.version 9.0
.target sm_100
.address_size 64

	// .globl	_Z38segmented_coarsening_reduce_sum_kernelPfS_
// _ZZ38segmented_coarsening_reduce_sum_kernelPfS_E7input_s has been demoted

.visible .entry _Z38segmented_coarsening_reduce_sum_kernelPfS_(
	.param .u64 .ptr .align 1 _Z38segmented_coarsening_reduce_sum_kernelPfS__param_0,
	.param .u64 .ptr .align 1 _Z38segmented_coarsening_reduce_sum_kernelPfS__param_1
)
{
	.reg .pred 	%p<5>;
	.reg .b32 	%r<18>;
	.reg .b32 	%f<13>;
	.reg .b64 	%rd<13>;
	// demoted variable
	.shared .align 4 .b8 _ZZ38segmented_coarsening_reduce_sum_kernelPfS_E7input_s[4096];
	ld.param.u64 	%rd2, [_Z38segmented_coarsening_reduce_sum_kernelPfS__param_0];
	ld.param.u64 	%rd1, [_Z38segmented_coarsening_reduce_sum_kernelPfS__param_1];
	cvta.to.global.u64 	%rd3, %rd2;
	mov.u32 	%r17, %ntid.x;
	mov.u32 	%r6, %ctaid.x;
	mul.lo.s32 	%r7, %r17, %r6;
	shl.b32 	%r8, %r7, 2;
	mov.u32 	%r2, %tid.x;
	add.s32 	%r9, %r8, %r2;
	mul.wide.u32 	%rd4, %r9, 4;
	add.s64 	%rd5, %rd3, %rd4;
	ld.global.f32 	%f1, [%rd5];
	add.s32 	%r10, %r9, 1024;
	mul.wide.u32 	%rd6, %r10, 4;
	add.s64 	%rd7, %rd3, %rd6;
	ld.global.f32 	%f2, [%rd7];
	add.f32 	%f3, %f1, %f2;
	add.s32 	%r11, %r9, 2048;
	mul.wide.u32 	%rd8, %r11, 4;
	add.s64 	%rd9, %rd3, %rd8;
	ld.global.f32 	%f4, [%rd9];
	add.f32 	%f5, %f3, %f4;
	add.s32 	%r12, %r9, 3072;
	mul.wide.u32 	%rd10, %r12, 4;
	add.s64 	%rd11, %rd3, %rd10;
	ld.global.f32 	%f6, [%rd11];
	add.f32 	%f7, %f5, %f6;
	shl.b32 	%r13, %r2, 2;
	mov.u32 	%r14, _ZZ38segmented_coarsening_reduce_sum_kernelPfS_E7input_s;
	add.s32 	%r3, %r14, %r13;
	st.shared.f32 	[%r3], %f7;
	setp.lt.u32 	%p1, %r17, 2;
	@%p1 bra 	$L__BB0_4;
$L__BB0_1:
	shr.u32 	%r5, %r17, 1;
	bar.sync 	0;
	setp.ge.u32 	%p2, %r2, %r5;
	@%p2 bra 	$L__BB0_3;
	shl.b32 	%r15, %r5, 2;
	add.s32 	%r16, %r3, %r15;
	ld.shared.f32 	%f8, [%r16];
	ld.shared.f32 	%f9, [%r3];
	add.f32 	%f10, %f8, %f9;
	st.shared.f32 	[%r3], %f10;
$L__BB0_3:
	setp.gt.u32 	%p3, %r17, 3;
	mov.u32 	%r17, %r5;
	@%p3 bra 	$L__BB0_1;
$L__BB0_4:
	setp.ne.s32 	%p4, %r2, 0;
	@%p4 bra 	$L__BB0_6;
	ld.shared.f32 	%f11, [_ZZ38segmented_coarsening_reduce_sum_kernelPfS_E7input_s];
	cvta.to.global.u64 	%rd12, %rd1;
	atom.global.add.f32 	%f12, [%rd12], %f11;
$L__BB0_6:
	ret;

}


// ===== COMPILED SASS (sm_100) =====

	.target	sm_100

	.elftype	@"ET_EXEC"


//--------------------- .note.nv.tkinfo           --------------------------
	.section	.note.nv.tkinfo,"",@"SHT_NOTE"
	.sectionflags	@"SHF_NOTE_NV_TKINFO"
	.tkinfo
        /*0018*/ 	.word	0x00000002
        /*0030*/ 	.string	""
        /*0030*/ 	.string	"ptxas"
        /*0030*/ 	.string	"Cuda compilation tools, release 13.0, V13.0.88"
        /*0030*/ 	.string	"Build cuda_13.0.r13.0/compiler.36424714_0"
        /*0030*/ 	.string	"-arch sm_100 -m 64 "



//--------------------- .note.nv.cuinfo           --------------------------
	.section	.note.nv.cuinfo,"",@"SHT_NOTE"
	.sectionflags	@"SHF_NOTE_NV_CUINFO"
        /*0018*/ 	.short	0x0002
        /*001a*/ 	.short	0x0064
        /*001c*/ 	.short	0x0082
	.zero		2


//--------------------- .nv.info                  --------------------------
	.section	.nv.info,"",@"SHT_CUDA_INFO"
	.align	4


	//----- nvinfo : EIATTR_REGCOUNT
	.align		4
        /*0000*/ 	.byte	0x04, 0x2f
        /*0002*/ 	.short	(.L_1 - .L_0)
	.align		4
.L_0:
        /*0004*/ 	.word	index@(_Z38segmented_coarsening_reduce_sum_kernelPfS_)
        /*0008*/ 	.word	0x00000010


	//----- nvinfo : EIATTR_FRAME_SIZE
	.align		4
.L_1:
        /*000c*/ 	.byte	0x04, 0x11
        /*000e*/ 	.short	(.L_3 - .L_2)
	.align		4
.L_2:
        /*0010*/ 	.word	index@(_Z38segmented_coarsening_reduce_sum_kernelPfS_)
        /*0014*/ 	.word	0x00000000


	//----- nvinfo : EIATTR_MIN_STACK_SIZE
	.align		4
.L_3:
        /*0018*/ 	.byte	0x04, 0x12
        /*001a*/ 	.short	(.L_5 - .L_4)
	.align		4
.L_4:
        /*001c*/ 	.word	index@(_Z38segmented_coarsening_reduce_sum_kernelPfS_)
        /*0020*/ 	.word	0x00000000
.L_5:


//--------------------- .nv.compat                --------------------------
	.section	.nv.compat,"",@"SHT_CUDA_COMPAT_INFO"
	.align	4
        /*0000*/ 	.byte	0x02, 0x09, 0x00, 0x00, 0x02, 0x02, 0x01, 0x00, 0x02, 0x05, 0x05, 0x00, 0x03, 0x07, 0x01, 0x01
        /*0010*/ 	.byte	0x02, 0x03, 0x00, 0x00, 0x02, 0x06, 0x01, 0x00, 0x04, 0x0b, 0x08, 0x00, 0x09, 0x00, 0x00, 0x00
        /*0020*/ 	.byte	0x00, 0x00, 0x00, 0x00


//--------------------- .nv.info._Z38segmented_coarsening_reduce_sum_kernelPfS_ --------------------------
	.section	.nv.info._Z38segmented_coarsening_reduce_sum_kernelPfS_,"",@"SHT_CUDA_INFO"
	.sectionflags	@""
	.align	4


	//----- nvinfo : EIATTR_CUDA_API_VERSION
	.align		4
        /*0000*/ 	.byte	0x04, 0x37
        /*0002*/ 	.short	(.L_7 - .L_6)
.L_6:
        /*0004*/ 	.word	0x00000082


	//----- nvinfo : EIATTR_KPARAM_INFO
	.align		4
.L_7:
        /*0008*/ 	.byte	0x04, 0x17
        /*000a*/ 	.short	(.L_9 - .L_8)
.L_8:
        /*000c*/ 	.word	0x00000000
        /*0010*/ 	.short	0x0001
        /*0012*/ 	.short	0x0008
        /*0014*/ 	.byte	0x00, 0xf5, 0x21, 0x00


	//----- nvinfo : EIATTR_KPARAM_INFO
	.align		4
.L_9:
        /*0018*/ 	.byte	0x04, 0x17
        /*001a*/ 	.short	(.L_11 - .L_10)
.L_10:
        /*001c*/ 	.word	0x00000000
        /*0020*/ 	.short	0x0000
        /*0022*/ 	.short	0x0000
        /*0024*/ 	.byte	0x00, 0xf5, 0x21, 0x00


	//----- nvinfo : EIATTR_SPARSE_MMA_MASK
	.align		4
.L_11:
        /*0028*/ 	.byte	0x03, 0x50
        /*002a*/ 	.short	0x0000


	//----- nvinfo : EIATTR_MAXREG_COUNT
	.align		4
        /*002c*/ 	.byte	0x03, 0x1b
        /*002e*/ 	.short	0x00ff


	//----- nvinfo : EIATTR_NUM_BARRIERS
	.align		4
        /*0030*/ 	.byte	0x02, 0x4c
        /*0032*/ 	.byte	0x01
	.zero		1


	//----- nvinfo : EIATTR_MERCURY_ISA_VERSION
	.align		4
        /*0034*/ 	.byte	0x03, 0x5f
        /*0036*/ 	.short	0x0101


	//----- nvinfo : EIATTR_VRC_CTA_INIT_COUNT
	.align		4
        /*0038*/ 	.byte	0x02, 0x4a
	.zero		1
	.zero		1


	//----- nvinfo : EIATTR_EXIT_INSTR_OFFSETS
	.align		4
        /*003c*/ 	.byte	0x04, 0x1c
        /*003e*/ 	.short	(.L_13 - .L_12)


	//   ....[0]....
.L_12:
        /*0040*/ 	.word	0x000002a0


	//   ....[1]....
        /*0044*/ 	.word	0x00000310


	//----- nvinfo : EIATTR_CBANK_PARAM_SIZE
	.align		4
.L_13:
        /*0048*/ 	.byte	0x03, 0x19
        /*004a*/ 	.short	0x0010


	//----- nvinfo : EIATTR_PARAM_CBANK
	.align		4
        /*004c*/ 	.byte	0x04, 0x0a
        /*004e*/ 	.short	(.L_15 - .L_14)
	.align		4
.L_14:
        /*0050*/ 	.word	index@(.nv.constant0._Z38segmented_coarsening_reduce_sum_kernelPfS_)
        /*0054*/ 	.short	0x0380
        /*0056*/ 	.short	0x0010


	//----- nvinfo : EIATTR_SW_WAR
	.align		4
.L_15:
        /*0058*/ 	.byte	0x04, 0x36
        /*005a*/ 	.short	(.L_17 - .L_16)
.L_16:
        /*005c*/ 	.word	0x00000008
.L_17:


//--------------------- .nv.callgraph             --------------------------
	.section	.nv.callgraph,"",@"SHT_CUDA_CALLGRAPH"
	.align	4
	.sectionentsize	8
	.align		4
        /*0000*/ 	.word	0x00000000
	.align		4
        /*0004*/ 	.word	0xffffffff
	.align		4
        /*0008*/ 	.word	0x00000000
	.align		4
        /*000c*/ 	.word	0xfffffffe
	.align		4
        /*0010*/ 	.word	0x00000000
	.align		4
        /*0014*/ 	.word	0xfffffffd
	.align		4
        /*0018*/ 	.word	0x00000000
	.align		4
        /*001c*/ 	.word	0xfffffffc


//--------------------- .text._Z38segmented_coarsening_reduce_sum_kernelPfS_ --------------------------
	.section	.text._Z38segmented_coarsening_reduce_sum_kernelPfS_,"ax",@progbits
	.align	128
        .global         _Z38segmented_coarsening_reduce_sum_kernelPfS_
        .type           _Z38segmented_coarsening_reduce_sum_kernelPfS_,@function
        .size           _Z38segmented_coarsening_reduce_sum_kernelPfS_,(.L_x_3 - _Z38segmented_coarsening_reduce_sum_kernelPfS_)
        .other          _Z38segmented_coarsening_reduce_sum_kernelPfS_,@"STO_CUDA_ENTRY STV_DEFAULT"
_Z38segmented_coarsening_reduce_sum_kernelPfS_:
.text._Z38segmented_coarsening_reduce_sum_kernelPfS_:
[----:B------:R-:W-:Y:S01]  /*0000*/  LDC R1, c[0x0][0x37c] ;  /* 0x0000df00ff017b82 */ /* 0x000fe20000000800 */
[----:B------:R-:W0:Y:S01]  /*0010*/  S2R R3, SR_CTAID.X ;  /* 0x0000000000037919 */ /* 0x000e220000002500 */
[----:B------:R-:W0:Y:S06]  /*0020*/  LDCU UR8, c[0x0][0x360] ;  /* 0x00006c00ff0877ac */ /* 0x000e2c0008000800 */
[----:B------:R-:W1:Y:S01]  /*0030*/  LDC.64 R8, c[0x0][0x380] ;  /* 0x0000e000ff087b82 */ /* 0x000e620000000a00 */
[----:B------:R-:W2:Y:S01]  /*0040*/  S2R R0, SR_TID.X ;  /* 0x0000000000007919 */ /* 0x000ea20000002100 */
[----:B------:R-:W3:Y:S01]  /*0050*/  LDCU.64 UR6, c[0x0][0x358] ;  /* 0x00006b00ff0677ac */ /* 0x000ee20008000a00 */
[----:B0-----:R-:W-:-:S05]  /*0060*/  IMAD R3, R3, UR8, RZ ;  /* 0x0000000803037c24 */ /* 0x001fca000f8e02ff */
[----:B--2---:R-:W-:-:S04]  /*0070*/  LEA R7, R3, R0, 0x2 ;  /* 0x0000000003077211 */ /* 0x004fc800078e10ff */
[C---:B------:R-:W-:Y:S01]  /*0080*/  IADD3 R5, PT, PT, R7.reuse, 0x400, RZ ;  /* 0x0000040007057810 */ /* 0x040fe20007ffe0ff */
[C---:B-1----:R-:W-:Y:S01]  /*0090*/  IMAD.WIDE.U32 R2, R7.reuse, 0x4, R8 ;  /* 0x0000000407027825 */ /* 0x042fe200078e0008 */
[----:B------:R-:W-:-:S03]  /*00a0*/  IADD3 R11, PT, PT, R7, 0x800, RZ ;  /* 0x00000800070b7810 */ /* 0x000fc60007ffe0ff */
[--C-:B------:R-:W-:Y:S01]  /*00b0*/  IMAD.WIDE.U32 R4, R5, 0x4, R8.reuse ;  /* 0x0000000405047825 */ /* 0x100fe200078e0008 */
[----:B------:R-:W-:Y:S01]  /*00c0*/  IADD3 R13, PT, PT, R7, 0xc00, RZ ;  /* 0x00000c00070d7810 */ /* 0x000fe20007ffe0ff */
[----:B---3--:R0:W2:Y:S02]  /*00d0*/  LDG.E R2, desc[UR6][R2.64] ;  /* 0x0000000602027981 */ /* 0x0080a4000c1e1900 */
[--C-:B------:R-:W-:Y:S02]  /*00e0*/  IMAD.WIDE.U32 R6, R11, 0x4, R8.reuse ;  /* 0x000000040b067825 */ /* 0x100fe400078e0008 */
[----:B------:R-:W2:Y:S02]  /*00f0*/  LDG.E R5, desc[UR6][R4.64] ;  /* 0x0000000604057981 */ /* 0x000ea4000c1e1900 */
[----:B------:R-:W-:Y:S02]  /*0100*/  IMAD.WIDE.U32 R8, R13, 0x4, R8 ;  /* 0x000000040d087825 */ /* 0x000fe400078e0008 */
[----:B------:R-:W3:Y:S04]  /*0110*/  LDG.E R7, desc[UR6][R6.64] ;  /* 0x0000000606077981 */ /* 0x000ee8000c1e1900 */
[----:B------:R-:W4:Y:S01]  /*0120*/  LDG.E R9, desc[UR6][R8.64] ;  /* 0x0000000608097981 */ /* 0x000f22000c1e1900 */
[----:B------:R-:W1:Y:S01]  /*0130*/  S2UR UR5, SR_CgaCtaId ;  /* 0x00000000000579c3 */ /* 0x000e620000008800 */
[----:B------:R-:W-:Y:S01]  /*0140*/  UMOV UR4, 0x400 ;  /* 0x0000040000047882 */ /* 0x000fe20000000000 */
[----:B------:R-:W-:Y:S01]  /*0150*/  UISETP.GE.U32.AND UP0, UPT, UR8, 0x2, UPT ;  /* 0x000000020800788c */ /* 0x000fe2000bf06070 */
[----:B------:R-:W-:Y:S01]  /*0160*/  ISETP.NE.AND P0, PT, R0, RZ, PT ;  /* 0x000000ff0000720c */ /* 0x000fe20003f05270 */
[----:B-1----:R-:W-:-:S06]  /*0170*/  ULEA UR4, UR5, UR4, 0x18 ;  /* 0x0000000405047291 */ /* 0x002fcc000f8ec0ff */
[----:B0-----:R-:W-:Y:S01]  /*0180*/  LEA R3, R0, UR4, 0x2 ;  /* 0x0000000400037c11 */ /* 0x001fe2000f8e10ff */
[----:B--2---:R-:W-:-:S04]  /*0190*/  FADD R10, R2, R5 ;  /* 0x00000005020a7221 */ /* 0x004fc80000000000 */
[----:B---3--:R-:W-:-:S04]  /*01a0*/  FADD R10, R10, R7 ;  /* 0x000000070a0a7221 */ /* 0x008fc80000000000 */
[----:B----4-:R-:W-:-:S05]  /*01b0*/  FADD R10, R10, R9 ;  /* 0x000000090a0a7221 */ /* 0x010fca0000000000 */
[----:B------:R0:W-:Y:S01]  /*01c0*/  STS [R3], R10 ;  /* 0x0000000a03007388 */ /* 0x0001e20000000800 */
[----:B------:R-:W-:Y:S05]  /*01d0*/  BRA.U !UP0, `(.L_x_0) ;  /* 0x0000000108307547 */ /* 0x000fea000b800000 */
[----:B------:R-:W-:-:S07]  /*01e0*/  MOV R2, UR8 ;  /* 0x0000000800027c02 */ /* 0x000fce0008000f00 */
.L_x_1:
[----:B------:R-:W-:Y:S01]  /*01f0*/  BAR.SYNC.DEFER_BLOCKING 0x0 ;  /* 0x0000000000007b1d */ /* 0x000fe20000010000 */
[----:B------:R-:W-:-:S04]  /*0200*/  SHF.R.U32.HI R7, RZ, 0x1, R2 ;  /* 0x00000001ff077819 */ /* 0x000fc80000011602 */
[----:B------:R-:W-:-:S13]  /*0210*/  ISETP.GE.U32.AND P1, PT, R0, R7, PT ;  /* 0x000000070000720c */ /* 0x000fda0003f26070 */
[----:B------:R-:W-:Y:S01]  /*0220*/  @!P1 LEA R4, R7, R3, 0x2 ;  /* 0x0000000307049211 */ /* 0x000fe200078e10ff */
[----:B------:R-:W-:Y:S05]  /*0230*/  @!P1 LDS R5, [R3] ;  /* 0x0000000003059984 */ /* 0x000fea0000000800 */
[----:B------:R-:W1:Y:S02]  /*0240*/  @!P1 LDS R4, [R4] ;  /* 0x0000000004049984 */ /* 0x000e640000000800 */
[----:B-1----:R-:W-:-:S05]  /*0250*/  @!P1 FADD R6, R4, R5 ;  /* 0x0000000504069221 */ /* 0x002fca0000000000 */
[----:B------:R1:W-:Y:S01]  /*0260*/  @!P1 STS [R3], R6 ;  /* 0x0000000603009388 */ /* 0x0003e20000000800 */
[----:B------:R-:W-:Y:S02]  /*0270*/  ISETP.GT.U32.AND P1, PT, R2, 0x3, PT ;  /* 0x000000030200780c */ /* 0x000fe40003f24070 */
[----:B------:R-:W-:-:S11]  /*0280*/  MOV R2, R7 ;  /* 0x0000000700027202 */ /* 0x000fd60000000f00 */
[----:B-1----:R-:W-:Y:S05]  /*0290*/  @P1 BRA `(.L_x_1) ;  /* 0xfffffffc00d41947 */ /* 0x002fea000383ffff */
.L_x_0:
[----:B------:R-:W-:Y:S05]  /*02a0*/  @P0 EXIT ;  /* 0x000000000000094d */ /* 0x000fea0003800000 */
[----:B------:R-:W1:Y:S01]  /*02b0*/  S2UR UR5, SR_CgaCtaId ;  /* 0x00000000000579c3 */ /* 0x000e620000008800 */
[----:B------:R-:W-:-:S07]  /*02c0*/  UMOV UR4, 0x400 ;  /* 0x0000040000047882 */ /* 0x000fce0000000000 */
[----:B0-----:R-:W0:Y:S01]  /*02d0*/  LDC.64 R2, c[0x0][0x388] ;  /* 0x0000e200ff027b82 */ /* 0x001e220000000a00 */
[----:B-1----:R-:W-:-:S09]  /*02e0*/  ULEA UR4, UR5, UR4, 0x18 ;  /* 0x0000000405047291 */ /* 0x002fd2000f8ec0ff */
[----:B------:R-:W0:Y:S04]  /*02f0*/  LDS R5, [UR4] ;  /* 0x00000004ff057984 */ /* 0x000e280008000800 */
[----:B0-----:R-:W-:Y:S01]  /*0300*/  REDG.E.ADD.F32.FTZ.RN.STRONG.GPU desc[UR6][R2.64], R5 ;  /* 0x00000005020079a6 */ /* 0x001fe2000c12f306 */
[----:B------:R-:W-:Y:S05]  /*0310*/  EXIT ;  /* 0x000000000000794d */ /* 0x000fea0003800000 */
.L_x_2:
[----:B------:R-:W-:-:S00]  /*0320*/  BRA `(.L_x_2) ;  /* 0xfffffffc00fc7947 */ /* 0x000fc0000383ffff */
[----:B------:R-:W-:-:S00]  /*0330*/  NOP ;  /* 0x0000000000007918 */ /* 0x000fc00000000000 */
        /* <DEDUP_REMOVED lines=12> */
.L_x_3:


//--------------------- .nv.shared._Z38segmented_coarsening_reduce_sum_kernelPfS_ --------------------------
	.section	.nv.shared._Z38segmented_coarsening_reduce_sum_kernelPfS_,"aw",@nobits
	.sectionflags	@""
	.align	4
.nv.shared._Z38segmented_coarsening_reduce_sum_kernelPfS_:
	.zero		5120


//--------------------- .nv.shared.reserved.0     --------------------------
	.section	.nv.shared.reserved.0,"aw",@nobits
	.weak		__nv_reservedSMEM_offset_0_alias
	.size		__nv_reservedSMEM_offset_0_alias, 0, 64
	.other		__nv_reservedSMEM_offset_0_alias,@"STO_CUDA_RESERVED_SHARED STV_DEFAULT"
__nv_reservedSMEM_offset_0_alias:
	.zero		0
	.zero		64


//--------------------- .nv.constant0._Z38segmented_coarsening_reduce_sum_kernelPfS_ --------------------------
	.section	.nv.constant0._Z38segmented_coarsening_reduce_sum_kernelPfS_,"a",@progbits
	.sectionflags	@""
	.align	4
.nv.constant0._Z38segmented_coarsening_reduce_sum_kernelPfS_:
	.zero		912


//--------------------- SYMBOLS --------------------------

	.type		.nv.reservedSmem.offset0,@object
	.size		.nv.reservedSmem.offset0,0x4
	.type		.nv.reservedSmem.cap,@object
	.size		.nv.reservedSmem.cap,0x4
